//
// Generated by NVIDIA NVVM Compiler
//
// Compiler Build ID: CL-36424714
// Cuda compilation tools, release 13.0, V13.0.88
// Based on NVVM 20.0.0
//

.version 9.0
.target sm_100
.address_size 64

	// .globl	_Z20matrixMultiplicationPfS_S_i
// _ZZ20matrixMultiplicationPfS_S_iE6A_tile has been demoted
// _ZZ20matrixMultiplicationPfS_S_iE6B_tile has been demoted

.visible .entry _Z20matrixMultiplicationPfS_S_i(
	.param .u64 .ptr .align 1 _Z20matrixMultiplicationPfS_S_i_param_0,
	.param .u64 .ptr .align 1 _Z20matrixMultiplicationPfS_S_i_param_1,
	.param .u64 .ptr .align 1 _Z20matrixMultiplicationPfS_S_i_param_2,
	.param .u32 _Z20matrixMultiplicationPfS_S_i_param_3
)
{
	.reg .pred 	%p<8>;
	.reg .b32 	%r<84>;
	.reg .b32 	%f<74>;
	.reg .b64 	%rd<37>;
	// demoted variable
	.shared .align 4 .b8 _ZZ20matrixMultiplicationPfS_S_iE6A_tile[16];
	// demoted variable
	.shared .align 4 .b8 _ZZ20matrixMultiplicationPfS_S_iE6B_tile[16];
	ld.param.u64 	%rd4, [_Z20matrixMultiplicationPfS_S_i_param_0];
	ld.param.u64 	%rd5, [_Z20matrixMultiplicationPfS_S_i_param_1];
	ld.param.u64 	%rd3, [_Z20matrixMultiplicationPfS_S_i_param_2];
	ld.param.u32 	%r36, [_Z20matrixMultiplicationPfS_S_i_param_3];
	cvta.to.global.u64 	%rd1, %rd5;
	cvta.to.global.u64 	%rd2, %rd4;
	mov.u32 	%r37, %ctaid.y;
	shl.b32 	%r38, %r37, 1;
	mov.u32 	%r1, %tid.y;
	add.s32 	%r2, %r38, %r1;
	mov.u32 	%r39, %ctaid.x;
	shl.b32 	%r3, %r39, 1;
	mov.u32 	%r4, %tid.x;
	add.s32 	%r5, %r3, %r4;
	shr.u32 	%r40, %r36, 31;
	add.s32 	%r41, %r36, %r40;
	shr.s32 	%r6, %r41, 1;
	setp.lt.s32 	%p1, %r36, 2;
	mov.f32 	%f73, 0f00000000;
	@%p1 bra 	$L__BB0_9;
	mad.lo.s32 	%r7, %r36, %r2, %r4;
	shl.b32 	%r43, %r1, 1;
	add.s32 	%r44, %r43, %r4;
	shl.b32 	%r45, %r44, 2;
	mov.u32 	%r46, _ZZ20matrixMultiplicationPfS_S_iE6A_tile;
	add.s32 	%r8, %r46, %r45;
	mov.u32 	%r47, _ZZ20matrixMultiplicationPfS_S_iE6B_tile;
	add.s32 	%r9, %r47, %r45;
	shl.b32 	%r48, %r1, 3;
	add.s32 	%r10, %r46, %r48;
	add.s32 	%r49, %r6, -1;
	and.b32  	%r11, %r6, 3;
	setp.lt.u32 	%p2, %r49, 3;
	shl.b32 	%r50, %r1, 2;
	add.s32 	%r12, %r47, %r50;
	shl.b32 	%r51, %r36, 2;
	add.s32 	%r13, %r12, %r51;
	mov.f32 	%f73, 0f00000000;
	mov.b32 	%r83, 0;
	@%p2 bra 	$L__BB0_4;
	and.b32  	%r83, %r6, 1073741820;
	neg.s32 	%r81, %r83;
	add.s32 	%r52, %r1, 6;
	mad.lo.s32 	%r53, %r36, %r52, %r4;
	add.s32 	%r79, %r53, %r3;
	shl.b32 	%r17, %r36, 3;
	add.s32 	%r54, %r1, 4;
	mad.lo.s32 	%r55, %r36, %r54, %r4;
	add.s32 	%r78, %r55, %r3;
	add.s32 	%r56, %r1, 2;
	mad.lo.s32 	%r57, %r36, %r56, %r4;
	add.s32 	%r77, %r57, %r3;
	mad.lo.s32 	%r58, %r1, %r36, %r4;
	add.s32 	%r76, %r58, %r3;
	mov.f32 	%f73, 0f00000000;
	mov.u32 	%r80, %r7;
$L__BB0_3:
	.pragma "nounroll";
	mul.wide.u32 	%rd6, %r80, 4;
	add.s64 	%rd7, %rd2, %rd6;
	ld.global.f32 	%f14, [%rd7];
	st.shared.f32 	[%r8], %f14;
	mul.wide.u32 	%rd8, %r76, 4;
	add.s64 	%rd9, %rd1, %rd8;
	ld.global.f32 	%f15, [%rd9];
	st.shared.f32 	[%r9], %f15;
	bar.sync 	0;
	ld.shared.f32 	%f16, [%r10];
	ld.shared.f32 	%f17, [%r12];
	fma.rn.f32 	%f18, %f16, %f17, %f73;
	ld.shared.f32 	%f19, [%r10+4];
	ld.shared.f32 	%f20, [%r13];
	fma.rn.f32 	%f21, %f19, %f20, %f18;
	bar.sync 	0;
	add.s32 	%r59, %r80, 2;
	mul.wide.u32 	%rd10, %r59, 4;
	add.s64 	%rd11, %rd2, %rd10;
	ld.global.f32 	%f22, [%rd11];
	st.shared.f32 	[%r8], %f22;
	mul.wide.u32 	%rd12, %r77, 4;
	add.s64 	%rd13, %rd1, %rd12;
	ld.global.f32 	%f23, [%rd13];
	st.shared.f32 	[%r9], %f23;
	bar.sync 	0;
	ld.shared.f32 	%f24, [%r10];
	ld.shared.f32 	%f25, [%r12];
	fma.rn.f32 	%f26, %f24, %f25, %f21;
	ld.shared.f32 	%f27, [%r10+4];
	ld.shared.f32 	%f28, [%r13];
	fma.rn.f32 	%f29, %f27, %f28, %f26;
	bar.sync 	0;
	add.s32 	%r60, %r80, 4;
	mul.wide.u32 	%rd14, %r60, 4;
	add.s64 	%rd15, %rd2, %rd14;
	ld.global.f32 	%f30, [%rd15];
	st.shared.f32 	[%r8], %f30;
	mul.wide.u32 	%rd16, %r78, 4;
	add.s64 	%rd17, %rd1, %rd16;
	ld.global.f32 	%f31, [%rd17];
	st.shared.f32 	[%r9], %f31;
	bar.sync 	0;
	ld.shared.f32 	%f32, [%r10];
	ld.shared.f32 	%f33, [%r12];
	fma.rn.f32 	%f34, %f32, %f33, %f29;
	ld.shared.f32 	%f35, [%r10+4];
	ld.shared.f32 	%f36, [%r13];
	fma.rn.f32 	%f37, %f35, %f36, %f34;
	bar.sync 	0;
	add.s32 	%r61, %r80, 6;
	mul.wide.u32 	%rd18, %r61, 4;
	add.s64 	%rd19, %rd2, %rd18;
	ld.global.f32 	%f38, [%rd19];
	st.shared.f32 	[%r8], %f38;
	mul.wide.u32 	%rd20, %r79, 4;
	add.s64 	%rd21, %rd1, %rd20;
	ld.global.f32 	%f39, [%rd21];
	st.shared.f32 	[%r9], %f39;
	bar.sync 	0;
	ld.shared.f32 	%f40, [%r10];
	ld.shared.f32 	%f41, [%r12];
	fma.rn.f32 	%f42, %f40, %f41, %f37;
	ld.shared.f32 	%f43, [%r10+4];
	ld.shared.f32 	%f44, [%r13];
	fma.rn.f32 	%f73, %f43, %f44, %f42;
	bar.sync 	0;
	add.s32 	%r81, %r81, 4;
	add.s32 	%r80, %r80, 8;
	add.s32 	%r79, %r79, %r17;
	add.s32 	%r78, %r78, %r17;
	add.s32 	%r77, %r77, %r17;
	add.s32 	%r76, %r76, %r17;
	setp.ne.s32 	%p3, %r81, 0;
	@%p3 bra 	$L__BB0_3;
$L__BB0_4:
	setp.eq.s32 	%p4, %r11, 0;
	@%p4 bra 	$L__BB0_9;
	setp.eq.s32 	%p5, %r11, 1;
	@%p5 bra 	$L__BB0_7;
	shl.b32 	%r62, %r83, 1;
	add.s32 	%r63, %r7, %r62;
	mul.wide.u32 	%rd22, %r63, 4;
	add.s64 	%rd23, %rd2, %rd22;
	ld.global.f32 	%f46, [%rd23];
	st.shared.f32 	[%r8], %f46;
	add.s32 	%r64, %r62, %r1;
	mad.lo.s32 	%r65, %r64, %r36, %r5;
	mul.wide.u32 	%rd24, %r65, 4;
	add.s64 	%rd25, %rd1, %rd24;
	ld.global.f32 	%f47, [%rd25];
	st.shared.f32 	[%r9], %f47;
	bar.sync 	0;
	ld.shared.f32 	%f48, [%r10];
	ld.shared.f32 	%f49, [%r12];
	fma.rn.f32 	%f50, %f48, %f49, %f73;
	ld.shared.f32 	%f51, [%r10+4];
	ld.shared.f32 	%f52, [%r13];
	fma.rn.f32 	%f53, %f51, %f52, %f50;
	bar.sync 	0;
	add.s32 	%r66, %r63, 2;
	mul.wide.u32 	%rd26, %r66, 4;
	add.s64 	%rd27, %rd2, %rd26;
	ld.global.f32 	%f54, [%rd27];
	st.shared.f32 	[%r8], %f54;
	add.s32 	%r67, %r64, 2;
	mad.lo.s32 	%r68, %r67, %r36, %r5;
	mul.wide.u32 	%rd28, %r68, 4;
	add.s64 	%rd29, %rd1, %rd28;
	ld.global.f32 	%f55, [%rd29];
	st.shared.f32 	[%r9], %f55;
	bar.sync 	0;
	ld.shared.f32 	%f56, [%r10];
	ld.shared.f32 	%f57, [%r12];
	fma.rn.f32 	%f58, %f56, %f57, %f53;
	ld.shared.f32 	%f59, [%r10+4];
	ld.shared.f32 	%f60, [%r13];
	fma.rn.f32 	%f73, %f59, %f60, %f58;
	bar.sync 	0;
	sub.s32 	%r69, %r62, %r83;
	add.s32 	%r83, %r69, 2;
$L__BB0_7:
	and.b32  	%r70, %r6, 1;
	setp.eq.b32 	%p6, %r70, 1;
	not.pred 	%p7, %p6;
	@%p7 bra 	$L__BB0_9;
	shl.b32 	%r71, %r83, 1;
	add.s32 	%r72, %r7, %r71;
	mul.wide.u32 	%rd30, %r72, 4;
	add.s64 	%rd31, %rd2, %rd30;
	ld.global.f32 	%f61, [%rd31];
	st.shared.f32 	[%r8], %f61;
	add.s32 	%r73, %r71, %r1;
	mad.lo.s32 	%r74, %r73, %r36, %r5;
	mul.wide.u32 	%rd32, %r74, 4;
	add.s64 	%rd33, %rd1, %rd32;
	ld.global.f32 	%f62, [%rd33];
	st.shared.f32 	[%r9], %f62;
	bar.sync 	0;
	ld.shared.f32 	%f63, [%r10];
	ld.shared.f32 	%f64, [%r12];
	fma.rn.f32 	%f65, %f63, %f64, %f73;
	ld.shared.f32 	%f66, [%r10+4];
	ld.shared.f32 	%f67, [%r13];
	fma.rn.f32 	%f73, %f66, %f67, %f65;
	bar.sync 	0;
$L__BB0_9:
	cvta.to.global.u64 	%rd34, %rd3;
	mad.lo.s32 	%r75, %r36, %r2, %r5;
	mul.wide.s32 	%rd35, %r75, 4;
	add.s64 	%rd36, %rd34, %rd35;
	st.global.f32 	[%rd36], %f73;
	ret;

}


// ===== COMPILED SASS (sm_100) =====

	.target	sm_100

	.elftype	@"ET_EXEC"


//--------------------- .note.nv.tkinfo           --------------------------
	.section	.note.nv.tkinfo,"",@"SHT_NOTE"
	.sectionflags	@"SHF_NOTE_NV_TKINFO"
	.tkinfo
        /*0018*/ 	.word	0x00000002
        /*0030*/ 	.string	""
        /*0030*/ 	.string	"ptxas"
        /*0030*/ 	.string	"Cuda compilation tools, release 13.0, V13.0.88"
        /*0030*/ 	.string	"Build cuda_13.0.r13.0/compiler.36424714_0"
        /*0030*/ 	.string	"-arch sm_100 -m 64 "



//--------------------- .note.nv.cuinfo           --------------------------
	.section	.note.nv.cuinfo,"",@"SHT_NOTE"
	.sectionflags	@"SHF_NOTE_NV_CUINFO"
        /*0018*/ 	.short	0x0002
        /*001a*/ 	.short	0x0064
        /*001c*/ 	.short	0x0082
	.zero		2


//--------------------- .nv.info                  --------------------------
	.section	.nv.info,"",@"SHT_CUDA_INFO"
	.align	4


	//----- nvinfo : EIATTR_REGCOUNT
	.align		4
        /*0000*/ 	.byte	0x04, 0x2f
        /*0002*/ 	.short	(.L_1 - .L_0)
	.align		4
.L_0:
        /*0004*/ 	.word	index@(_Z20matrixMultiplicationPfS_S_i)
        /*0008*/ 	.word	0x00000020


	//----- nvinfo : EIATTR_FRAME_SIZE
	.align		4
.L_1:
        /*000c*/ 	.byte	0x04, 0x11
        /*000e*/ 	.short	(.L_3 - .L_2)
	.align		4
.L_2:
        /*0010*/ 	.word	index@(_Z20matrixMultiplicationPfS_S_i)
        /*0014*/ 	.word	0x00000000


	//----- nvinfo : EIATTR_MIN_STACK_SIZE
	.align		4
.L_3:
        /*0018*/ 	.byte	0x04, 0x12
        /*001a*/ 	.short	(.L_5 - .L_4)
	.align		4
.L_4:
        /*001c*/ 	.word	index@(_Z20matrixMultiplicationPfS_S_i)
        /*0020*/ 	.word	0x00000000
.L_5:


//--------------------- .nv.compat                --------------------------
	.section	.nv.compat,"",@"SHT_CUDA_COMPAT_INFO"
	.align	4
        /*0000*/ 	.byte	0x02, 0x09, 0x00, 0x00, 0x02, 0x02, 0x01, 0x00, 0x02, 0x05, 0x05, 0x00, 0x03, 0x07, 0x01, 0x01
        /*0010*/ 	.byte	0x02, 0x03, 0x00, 0x00, 0x02, 0x06, 0x01, 0x00, 0x04, 0x0b, 0x08, 0x00, 0x09, 0x00, 0x00, 0x00
        /*0020*/ 	.byte	0x00, 0x00, 0x00, 0x00


//--------------------- .nv.info._Z20matrixMultiplicationPfS_S_i --------------------------
	.section	.nv.info._Z20matrixMultiplicationPfS_S_i,"",@"SHT_CUDA_INFO"
	.sectionflags	@""
	.align	4


	//----- nvinfo : EIATTR_CUDA_API_VERSION
	.align		4
        /*0000*/ 	.byte	0x04, 0x37
        /*0002*/ 	.short	(.L_7 - .L_6)
.L_6:
        /*0004*/ 	.word	0x00000082


	//----- nvinfo : EIATTR_KPARAM_INFO
	.align		4
.L_7:
        /*0008*/ 	.byte	0x04, 0x17
        /*000a*/ 	.short	(.L_9 - .L_8)
.L_8:
        /*000c*/ 	.word	0x00000000
        /*0010*/ 	.short	0x0003
        /*0012*/ 	.short	0x0018
        /*0014*/ 	.byte	0x00, 0xf0, 0x11, 0x00


	//----- nvinfo : EIATTR_KPARAM_INFO
	.align		4
.L_9:
        /*0018*/ 	.byte	0x04, 0x17
        /*001a*/ 	.short	(.L_11 - .L_10)
.L_10:
        /*001c*/ 	.word	0x00000000
        /*0020*/ 	.short	0x0002
        /*0022*/ 	.short	0x0010
        /*0024*/ 	.byte	0x00, 0xf5, 0x21, 0x00


	//----- nvinfo : EIATTR_KPARAM_INFO
	.align		4
.L_11:
        /*0028*/ 	.byte	0x04, 0x17
        /*002a*/ 	.short	(.L_13 - .L_12)
.L_12:
        /*002c*/ 	.word	0x00000000
        /*0030*/ 	.short	0x0001
        /*0032*/ 	.short	0x0008
        /*0034*/ 	.byte	0x00, 0xf5, 0x21, 0x00


	//----- nvinfo : EIATTR_KPARAM_INFO
	.align		4
.L_13:
        /*0038*/ 	.byte	0x04, 0x17
        /*003a*/ 	.short	(.L_15 - .L_14)
.L_14:
        /*003c*/ 	.word	0x00000000
        /*0040*/ 	.short	0x0000
        /*0042*/ 	.short	0x0000
        /*0044*/ 	.byte	0x00, 0xf5, 0x21, 0x00


	//----- nvinfo : EIATTR_SPARSE_MMA_MASK
	.align		4
.L_15:
        /*0048*/ 	.byte	0x03, 0x50
        /*004a*/ 	.short	0x0000


	//----- nvinfo : EIATTR_MAXREG_COUNT
	.align		4
        /*004c*/ 	.byte	0x03, 0x1b
        /*004e*/ 	.short	0x00ff


	//----- nvinfo : EIATTR_NUM_BARRIERS
	.align		4
        /*0050*/ 	.byte	0x02, 0x4c
        /*0052*/ 	.byte	0x01
	.zero		1


	//----- nvinfo : EIATTR_MERCURY_ISA_VERSION
	.align		4
        /*0054*/ 	.byte	0x03, 0x5f
        /*0056*/ 	.short	0x0101


	//----- nvinfo : EIATTR_VRC_CTA_INIT_COUNT
	.align		4
        /*0058*/ 	.byte	0x02, 0x4a
	.zero		1
	.zero		1


	//----- nvinfo : EIATTR_EXIT_INSTR_OFFSETS
	.align		4
        /*005c*/ 	.byte	0x04, 0x1c
        /*005e*/ 	.short	(.L_17 - .L_16)


	//   ....[0]....
.L_16:
        /*0060*/ 	.word	0x00000b10


	//----- nvinfo : EIATTR_CBANK_PARAM_SIZE
	.align		4
.L_17:
        /*0064*/ 	.byte	0x03, 0x19
        /*0066*/ 	.short	0x001c


	//----- nvinfo : EIATTR_PARAM_CBANK
	.align		4
        /*0068*/ 	.byte	0x04, 0x0a
        /*006a*/ 	.short	(.L_19 - .L_18)
	.align		4
.L_18:
        /*006c*/ 	.word	index@(.nv.constant0._Z20matrixMultiplicationPfS_S_i)
        /*0070*/ 	.short	0x0380
        /*0072*/ 	.short	0x001c


	//----- nvinfo : EIATTR_SW_WAR
	.align		4
.L_19:
        /*0074*/ 	.byte	0x04, 0x36
        /*0076*/ 	.short	(.L_21 - .L_20)
.L_20:
        /*0078*/ 	.word	0x00000008
.L_21:


//--------------------- .nv.callgraph             --------------------------
	.section	.nv.callgraph,"",@"SHT_CUDA_CALLGRAPH"
	.align	4
	.sectionentsize	8
	.align		4
        /*0000*/ 	.word	0x00000000
	.align		4
        /*0004*/ 	.word	0xffffffff
	.align		4
        /*0008*/ 	.word	0x00000000
	.align		4
        /*000c*/ 	.word	0xfffffffe
	.align		4
        /*0010*/ 	.word	0x00000000
	.align		4
        /*0014*/ 	.word	0xfffffffd
	.align		4
        /*0018*/ 	.word	0x00000000
	.align		4
        /*001c*/ 	.word	0xfffffffc


//--------------------- .text._Z20matrixMultiplicationPfS_S_i --------------------------
	.section	.text._Z20matrixMultiplicationPfS_S_i,"ax",@progbits
	.align	128
        .global         _Z20matrixMultiplicationPfS_S_i
        .type           _Z20matrixMultiplicationPfS_S_i,@function
        .size           _Z20matrixMultiplicationPfS_S_i,(.L_x_5 - _Z20matrixMultiplicationPfS_S_i)
        .other          _Z20matrixMultiplicationPfS_S_i,@"STO_CUDA_ENTRY STV_DEFAULT"
_Z20matrixMultiplicationPfS_S_i:
.text._Z20matrixMultiplicationPfS_S_i:
[----:B------:R-:W-:Y:S08]  /*0000*/  LDC R1, c[0x0][0x37c] ;  /* 0x0000df00ff017b82 */ /* 0x000ff00000000800 */
[----:B------:R-:W0:Y:S01]  /*0010*/  LDC R3, c[0x0][0x398] ;  /* 0x0000e600ff037b82 */ /* 0x000e220000000800 */
[----:B------:R-:W1:Y:S01]  /*0020*/  S2R R5, SR_CTAID.Y ;  /* 0x0000000000057919 */ /* 0x000e620000002600 */
[----:B------:R-:W2:Y:S01]  /*0030*/  LDCU.64 UR8, c[0x0][0x358] ;  /* 0x00006b00ff0877ac */ /* 0x000ea20008000a00 */
[----:B------:R-:W-:Y:S01]  /*0040*/  HFMA2 R29, -RZ, RZ, 0, 0 ;  /* 0x00000000ff1d7431 */ /* 0x000fe200000001ff */
[----:B------:R-:W1:Y:S01]  /*0050*/  S2R R0, SR_TID.Y ;  /* 0x0000000000007919 */ /* 0x000e620000002200 */
[----:B------:R-:W3:Y:S01]  /*0060*/  S2R R19, SR_CTAID.X ;  /* 0x0000000000137919 */ /* 0x000ee20000002500 */
[----:B------:R-:W3:Y:S01]  /*0070*/  S2R R15, SR_TID.X ;  /* 0x00000000000f7919 */ /* 0x000ee20000002100 */
[----:B0-----:R-:W-:-:S02]  /*0080*/  ISETP.GE.AND P0, PT, R3, 0x2, PT ;  /* 0x000000020300780c */ /* 0x001fc40003f06270 */
[----:B-1----:R-:W-:Y:S02]  /*0090*/  LEA R4, R5, R0, 0x1 ;  /* 0x0000000005047211 */ /* 0x002fe400078e08ff */
[----:B---3--:R-:W-:-:S09]  /*00a0*/  LEA R6, R19, R15, 0x1 ;  /* 0x0000000f13067211 */ /* 0x008fd200078e08ff */
[----:B--2---:R-:W-:Y:S05]  /*00b0*/  @!P0 BRA `(.L_x_0) ;  /* 0x0000000800848947 */ /* 0x004fea0003800000 */
[----:B------:R-:W0:Y:S01]  /*00c0*/  S2UR UR6, SR_CgaCtaId ;  /* 0x00000000000679c3 */ /* 0x000e220000008800 */
[-C--:B------:R-:W-:Y:S01]  /*00d0*/  LEA.HI R5, R3, R3.reuse, RZ, 0x1 ;  /* 0x0000000303057211 */ /* 0x080fe200078f08ff */
[----:B------:R-:W-:Y:S01]  /*00e0*/  UMOV UR4, 0x400 ;  /* 0x0000040000047882 */ /* 0x000fe20000000000 */
[----:B------:R-:W-:Y:S01]  /*00f0*/  IMAD R13, R0, 0x2, R15 ;  /* 0x00000002000d7824 */ /* 0x000fe200078e020f */
[----:B------:R-:W-:Y:S01]  /*0100*/  UIADD3 UR5, UPT, UPT, UR4, 0x10, URZ ;  /* 0x0000001004057890 */ /* 0x000fe2000fffe0ff */
[----:B------:R-:W-:Y:S01]  /*0110*/  SHF.R.S32.HI R5, RZ, 0x1, R5 ;  /* 0x00000001ff057819 */ /* 0x000fe20000011405 */
[----:B------:R-:W-:Y:S01]  /*0120*/  IMAD R8, R4, R3, R15 ;  /* 0x0000000304087224 */ /* 0x000fe200078e020f */
[----:B------:R-:W-:Y:S02]  /*0130*/  MOV R29, RZ ;  /* 0x000000ff001d7202 */ /* 0x000fe40000000f00 */
[C---:B------:R-:W-:Y:S02]  /*0140*/  IADD3 R2, PT, PT, R5.reuse, -0x1, RZ ;  /* 0xffffffff05027810 */ /* 0x040fe40007ffe0ff */
[----:B------:R-:W-:-:S02]  /*0150*/  LOP3.LUT R7, R5, 0x3, RZ, 0xc0, !PT ;  /* 0x0000000305077812 */ /* 0x000fc400078ec0ff */
[----:B------:R-:W-:Y:S02]  /*0160*/  ISETP.GE.U32.AND P1, PT, R2, 0x3, PT ;  /* 0x000000030200780c */ /* 0x000fe40003f26070 */
[----:B------:R-:W-:Y:S02]  /*0170*/  ISETP.NE.AND P0, PT, R7, RZ, PT ;  /* 0x000000ff0700720c */ /* 0x000fe40003f05270 */
[----:B------:R-:W-:Y:S01]  /*0180*/  MOV R9, RZ ;  /* 0x000000ff00097202 */ /* 0x000fe20000000f00 */
[----:B0-----:R-:W-:Y:S02]  /*0190*/  ULEA UR5, UR6, UR5, 0x18 ;  /* 0x0000000506057291 */ /* 0x001fe4000f8ec0ff */
[----:B------:R-:W-:-:S04]  /*01a0*/  ULEA UR4, UR6, UR4, 0x18 ;  /* 0x0000000406047291 */ /* 0x000fc8000f8ec0ff */
[C---:B------:R-:W-:Y:S02]  /*01b0*/  LEA R10, R0.reuse, UR5, 0x2 ;  /* 0x00000005000a7c11 */ /* 0x040fe4000f8e10ff */
[C---:B------:R-:W-:Y:S02]  /*01c0*/  LEA R11, R13.reuse, UR4, 0x2 ;  /* 0x000000040d0b7c11 */ /* 0x040fe4000f8e10ff */
[----:B------:R-:W-:Y:S02]  /*01d0*/  LEA R12, R0, UR4, 0x3 ;  /* 0x00000004000c7c11 */ /* 0x000fe4000f8e18ff */
[----:B------:R-:W-:Y:S02]  /*01e0*/  LEA R13, R13, UR5, 0x2 ;  /* 0x000000050d0d7c11 */ /* 0x000fe4000f8e10ff */
[----:B------:R-:W-:Y:S01]  /*01f0*/  LEA R18, R3, R10, 0x2 ;  /* 0x0000000a03127211 */ /* 0x000fe200078e10ff */
[----:B------:R-:W-:Y:S06]  /*0200*/  @!P1 BRA `(.L_x_1) ;  /* 0x0000000400409947 */ /* 0x000fec0003800000 */
[C---:B------:R-:W-:Y:S01]  /*0210*/  IADD3 R2, PT, PT, R0.reuse, 0x6, RZ ;  /* 0x0000000600027810 */ /* 0x040fe20007ffe0ff */
[C---:B------:R-:W-:Y:S01]  /*0220*/  VIADD R14, R0.reuse, 0x4 ;  /* 0x00000004000e7836 */ /* 0x040fe20000000000 */
[C---:B------:R-:W-:Y:S01]  /*0230*/  IADD3 R16, PT, PT, R0.reuse, 0x2, RZ ;  /* 0x0000000200107810 */ /* 0x040fe20007ffe0ff */
[-CC-:B------:R-:W-:Y:S01]  /*0240*/  IMAD R20, R0, R3.reuse, R15.reuse ;  /* 0x0000000300147224 */ /* 0x180fe200078e020f */
[----:B------:R-:W-:Y:S01]  /*0250*/  LOP3.LUT R9, R5, 0x3ffffffc, RZ, 0xc0, !PT ;  /* 0x3ffffffc05097812 */ /* 0x000fe200078ec0ff */
[-CC-:B------:R-:W-:Y:S01]  /*0260*/  IMAD R2, R2, R3.reuse, R15.reuse ;  /* 0x0000000302027224 */ /* 0x180fe200078e020f */
[----:B------:R-:W-:Y:S01]  /*0270*/  MOV R29, RZ ;  /* 0x000000ff001d7202 */ /* 0x000fe20000000f00 */
[-CC-:B------:R-:W-:Y:S01]  /*0280*/  IMAD R14, R14, R3.reuse, R15.reuse ;  /* 0x000000030e0e7224 */ /* 0x180fe200078e020f */
[C---:B------:R-:W-:Y:S01]  /*0290*/  LEA R23, R19.reuse, R20, 0x1 ;  /* 0x0000001413177211 */ /* 0x040fe200078e08ff */
[----:B------:R-:W-:Y:S01]  /*02a0*/  IMAD R16, R16, R3, R15 ;  /* 0x0000000310107224 */ /* 0x000fe200078e020f */
[----:B------:R-:W-:-:S02]  /*02b0*/  LEA R22, R19, R2, 0x1 ;  /* 0x0000000213167211 */ /* 0x000fc400078e08ff */
[C---:B------:R-:W-:Y:S01]  /*02c0*/  LEA R20, R19.reuse, R14, 0x1 ;  /* 0x0000000e13147211 */ /* 0x040fe200078e08ff */
[----:B------:R-:W-:Y:S01]  /*02d0*/  IMAD R19, R19, 0x2, R16 ;  /* 0x0000000213137824 */ /* 0x000fe200078e0210 */
[----:B------:R-:W-:Y:S02]  /*02e0*/  MOV R2, R8 ;  /* 0x0000000800027202 */ /* 0x000fe40000000f00 */
[----:B------:R-:W-:-:S07]  /*02f0*/  IADD3 R21, PT, PT, -R9, RZ, RZ ;  /* 0x000000ff09157210 */ /* 0x000fce0007ffe1ff */
.L_x_2:
[----:B------:R-:W0:Y:S02]  /*0300*/  LDC.64 R24, c[0x0][0x380] ;  /* 0x0000e000ff187b82 */ /* 0x000e240000000a00 */
[----:B0-----:R-:W-:-:S05]  /*0310*/  IMAD.WIDE.U32 R14, R2, 0x4, R24 ;  /* 0x00000004020e7825 */ /* 0x001fca00078e0018 */
[----:B------:R0:W2:Y:S02]  /*0320*/  LDG.E R28, desc[UR8][R14.64] ;  /* 0x000000080e1c7981 */ /* 0x0000a4000c1e1900 */
[----:B0-----:R-:W0:Y:S02]  /*0330*/  LDC.64 R14, c[0x0][0x388] ;  /* 0x0000e200ff0e7b82 */ /* 0x001e240000000a00 */
[----:B0-----:R-:W-:-:S06]  /*0340*/  IMAD.WIDE.U32 R26, R23, 0x4, R14 ;  /* 0x00000004171a7825 */ /* 0x001fcc00078e000e */
[----:B------:R-:W3:Y:S04]  /*0350*/  LDG.E R26, desc[UR8][R26.64] ;  /* 0x000000081a1a7981 */ /* 0x000ee8000c1e1900 */
[----:B--2---:R-:W-:Y:S04]  /*0360*/  STS [R11], R28 ;  /* 0x0000001c0b007388 */ /* 0x004fe80000000800 */
[----:B---3--:R-:W-:Y:S01]  /*0370*/  STS [R13], R26 ;  /* 0x0000001a0d007388 */ /* 0x008fe20000000800 */
[----:B------:R-:W-:Y:S06]  /*0380*/  BAR.SYNC.DEFER_BLOCKING 0x0 ;  /* 0x0000000000007b1d */ /* 0x000fec0000010000 */
[----:B------:R-:W-:Y:S04]  /*0390*/  LDS R27, [R10] ;  /* 0x000000000a1b7984 */ /* 0x000fe80000000800 */
[----:B------:R-:W0:Y:S02]  /*03a0*/  LDS.64 R16, [R12] ;  /* 0x000000000c107984 */ /* 0x000e240000000a00 */
[----:B0-----:R-:W-:-:S02]  /*03b0*/  FFMA R16, R16, R27, R29 ;  /* 0x0000001b10107223 */ /* 0x001fc4000000001d */
[----:B------:R-:W0:Y:S01]  /*03c0*/  LDS R29, [R18] ;  /* 0x00000000121d7984 */ /* 0x000e220000000800 */
[----:B------:R-:W-:Y:S01]  /*03d0*/  IMAD.WIDE.U32 R26, R19, 0x4, R14 ;  /* 0x00000004131a7825 */ /* 0x000fe200078e000e */
[----:B------:R-:W-:Y:S06]  /*03e0*/  BAR.SYNC.DEFER_BLOCKING 0x0 ;  /* 0x0000000000007b1d */ /* 0x000fec0000010000 */
[----:B------:R-:W2:Y:S01]  /*03f0*/  LDG.E R26, desc[UR8][R26.64] ;  /* 0x000000081a1a7981 */ /* 0x000ea2000c1e1900 */
[----:B0-----:R-:W-:Y:S01]  /*0400*/  FFMA R29, R29, R17, R16 ;  /* 0x000000111d1d7223 */ /* 0x001fe20000000010 */
[----:B------:R-:W-:-:S05]  /*0410*/  IADD3 R17, PT, PT, R2, 0x2, RZ ;  /* 0x0000000202117810 */ /* 0x000fca0007ffe0ff */
[----:B------:R-:W-:-:S05]  /*0420*/  IMAD.WIDE.U32 R16, R17, 0x4, R24 ;  /* 0x0000000411107825 */ /* 0x000fca00078e0018 */
[----:B------:R-:W3:Y:S04]  /*0430*/  LDG.E R28, desc[UR8][R16.64] ;  /* 0x00000008101c7981 */ /* 0x000ee8000c1e1900 */
[----:B---3--:R-:W-:Y:S04]  /*0440*/  STS [R11], R28 ;  /* 0x0000001c0b007388 */ /* 0x008fe80000000800 */
[----:B--2---:R-:W-:Y:S01]  /*0450*/  STS [R13], R26 ;  /* 0x0000001a0d007388 */ /* 0x004fe20000000800 */
[----:B------:R-:W-:Y:S06]  /*0460*/  BAR.SYNC.DEFER_BLOCKING 0x0 ;  /* 0x0000000000007b1d */ /* 0x000fec0000010000 */
[----:B------:R-:W-:Y:S04]  /*0470*/  LDS R27, [R10] ;  /* 0x000000000a1b7984 */ /* 0x000fe80000000800 */
[----:B------:R-:W0:Y:S02]  /*0480*/  LDS.64 R16, [R12] ;  /* 0x000000000c107984 */ /* 0x000e240000000a00 */
[----:B0-----:R-:W-:-:S02]  /*0490*/  FFMA R29, R16, R27, R29 ;  /* 0x0000001b101d7223 */ /* 0x001fc4000000001d */
[----:B------:R-:W0:Y:S02]  /*04a0*/  LDS R16, [R18] ;  /* 0x0000000012107984 */ /* 0x000e240000000800 */
[----:B0-----:R-:W-:Y:S01]  /*04b0*/  FFMA R27, R16, R17, R29 ;  /* 0x00000011101b7223 */ /* 0x001fe2000000001d */
[----:B------:R-:W-:-:S04]  /*04c0*/  VIADD R29, R2, 0x4 ;  /* 0x00000004021d7836 */ /* 0x000fc80000000000 */
[----:B------:R-:W-:Y:S01]  /*04d0*/  IMAD.WIDE.U32 R28, R29, 0x4, R24 ;  /* 0x000000041d1c7825 */ /* 0x000fe200078e0018 */
[----:B------:R-:W-:Y:S06]  /*04e0*/  BAR.SYNC.DEFER_BLOCKING 0x0 ;  /* 0x0000000000007b1d */ /* 0x000fec0000010000 */
[----:B------:R-:W2:Y:S04]  /*04f0*/  LDG.E R28, desc[UR8][R28.64] ;  /* 0x000000081c1c7981 */ /* 0x000ea8000c1e1900 */
[----:B--2---:R0:W-:Y:S02]  /*0500*/  STS [R11], R28 ;  /* 0x0000001c0b007388 */ /* 0x0041e40000000800 */
[----:B0-----:R-:W-:-:S05]  /*0510*/  IMAD.WIDE.U32 R28, R20, 0x4, R14 ;  /* 0x00000004141c7825 */ /* 0x001fca00078e000e */
[----:B------:R-:W2:Y:S01]  /*0520*/  LDG.E R26, desc[UR8][R28.64] ;  /* 0x000000081c1a7981 */ /* 0x000ea2000c1e1900 */
[----:B------:R-:W-:-:S05]  /*0530*/  IADD3 R17, PT, PT, R2, 0x6, RZ ;  /* 0x0000000602117810 */ /* 0x000fca0007ffe0ff */
[----:B------:R-:W-:Y:S01]  /*0540*/  IMAD.WIDE.U32 R24, R17, 0x4, R24 ;  /* 0x0000000411187825 */ /* 0x000fe200078e0018 */
[----:B--2---:R-:W-:Y:S01]  /*0550*/  STS [R13], R26 ;  /* 0x0000001a0d007388 */ /* 0x004fe20000000800 */
[----:B------:R-:W-:Y:S06]  /*0560*/  BAR.SYNC.DEFER_BLOCKING 0x0 ;  /* 0x0000000000007b1d */ /* 0x000fec0000010000 */
[----:B------:R-:W-:Y:S04]  /*0570*/  LDS R26, [R10] ;  /* 0x000000000a1a7984 */ /* 0x000fe80000000800 */
[----:B------:R-:W0:Y:S04]  /*0580*/  LDS.64 R16, [R12] ;  /* 0x000000000c107984 */ /* 0x000e280000000a00 */
[----:B------:R-:W1:Y:S01]  /*0590*/  LDS R29, [R18] ;  /* 0x00000000121d7984 */ /* 0x000e620000000800 */
[----:B------:R-:W-:Y:S06]  /*05a0*/  BAR.SYNC.DEFER_BLOCKING 0x0 ;  /* 0x0000000000007b1d */ /* 0x000fec0000010000 */
[----:B------:R-:W2:Y:S01]  /*05b0*/  LDG.E R24, desc[UR8][R24.64] ;  /* 0x0000000818187981 */ /* 0x000ea2000c1e1900 */
[----:B0-----:R-:W-:Y:S01]  /*05c0*/  FFMA R16, R16, R26, R27 ;  /* 0x0000001a10107223 */ /* 0x001fe2000000001b */
[----:B------:R-:W-:-:S05]  /*05d0*/  IMAD.WIDE.U32 R26, R22, 0x4, R14 ;  /* 0x00000004161a7825 */ /* 0x000fca00078e000e */
[----:B------:R-:W3:Y:S01]  /*05e0*/  LDG.E R28, desc[UR8][R26.64] ;  /* 0x000000081a1c7981 */ /* 0x000ee2000c1e1900 */
[----:B------:R-:W-:-:S04]  /*05f0*/  IADD3 R21, PT, PT, R21, 0x4, RZ ;  /* 0x0000000415157810 */ /* 0x000fc80007ffe0ff */
[----:B------:R-:W-:Y:S01]  /*0600*/  ISETP.NE.AND P1, PT, R21, RZ, PT ;  /* 0x000000ff1500720c */ /* 0x000fe20003f25270 */
[----:B-1----:R-:W-:Y:S01]  /*0610*/  FFMA R17, R29, R17, R16 ;  /* 0x000000111d117223 */ /* 0x002fe20000000010 */
[----:B------:R-:W-:Y:S01]  /*0620*/  IADD3 R2, PT, PT, R2, 0x8, RZ ;  /* 0x0000000802027810 */ /* 0x000fe20007ffe0ff */
[C---:B------:R-:W-:Y:S01]  /*0630*/  IMAD R19, R3.reuse, 0x8, R19 ;  /* 0x0000000803137824 */ /* 0x040fe200078e0213 */
[C---:B------:R-:W-:Y:S02]  /*0640*/  LEA R23, R3.reuse, R23, 0x3 ;  /* 0x0000001703177211 */ /* 0x040fe400078e18ff */
[C---:B------:R-:W-:Y:S02]  /*0650*/  LEA R22, R3.reuse, R22, 0x3 ;  /* 0x0000001603167211 */ /* 0x040fe400078e18ff */
[----:B------:R-:W-:Y:S01]  /*0660*/  LEA R20, R3, R20, 0x3 ;  /* 0x0000001403147211 */ /* 0x000fe200078e18ff */
[----:B--2---:R-:W-:Y:S04]  /*0670*/  STS [R11], R24 ;  /* 0x000000180b007388 */ /* 0x004fe80000000800 */
[----:B---3--:R-:W-:Y:S01]  /*0680*/  STS [R13], R28 ;  /* 0x0000001c0d007388 */ /* 0x008fe20000000800 */
[----:B------:R-:W-:Y:S06]  /*0690*/  BAR.SYNC.DEFER_BLOCKING 0x0 ;  /* 0x0000000000007b1d */ /* 0x000fec0000010000 */
[----:B------:R-:W-:Y:S04]  /*06a0*/  LDS R25, [R10] ;  /* 0x000000000a197984 */ /* 0x000fe80000000800 */
[----:B------:R-:W0:Y:S04]  /*06b0*/  LDS.64 R14, [R12] ;  /* 0x000000000c0e7984 */ /* 0x000e280000000a00 */
[----:B------:R-:W1:Y:S01]  /*06c0*/  LDS R27, [R18] ;  /* 0x00000000121b7984 */ /* 0x000e620000000800 */
[----:B0-----:R-:W-:-:S04]  /*06d0*/  FFMA R14, R14, R25, R17 ;  /* 0x000000190e0e7223 */ /* 0x001fc80000000011 */
[----:B-1----:R-:W-:Y:S01]  /*06e0*/  FFMA R29, R27, R15, R14 ;  /* 0x0000000f1b1d7223 */ /* 0x002fe2000000000e */
[----:B------:R-:W-:Y:S06]  /*06f0*/  BAR.SYNC.DEFER_BLOCKING 0x0 ;  /* 0x0000000000007b1d */ /* 0x000fec0000010000 */
[----:B------:R-:W-:Y:S05]  /*0700*/  @P1 BRA `(.L_x_2) ;  /* 0xfffffff800fc1947 */ /* 0x000fea000383ffff */
.L_x_1:
[----:B------:R-:W-:Y:S05]  /*0710*/  @!P0 BRA `(.L_x_0) ;  /* 0x0000000000ec8947 */ /* 0x000fea0003800000 */
[----:B------:R-:W-:Y:S02]  /*0720*/  ISETP.NE.AND P0, PT, R7, 0x1, PT ;  /* 0x000000010700780c */ /* 0x000fe40003f05270 */
[----:B------:R-:W-:-:S04]  /*0730*/  LOP3.LUT R5, R5, 0x1, RZ, 0xc0, !PT ;  /* 0x0000000105057812 */ /* 0x000fc800078ec0ff */
[----:B------:R-:W-:-:S07]  /*0740*/  ISETP.NE.U32.AND P1, PT, R5, 0x1, PT ;  /* 0x000000010500780c */ /* 0x000fce0003f25070 */
[----:B------:R-:W-:Y:S06]  /*0750*/  @!P0 BRA `(.L_x_3) ;  /* 0x0000000000908947 */ /* 0x000fec0003800000 */
[----:B------:R-:W0:Y:S01]  /*0760*/  LDC.64 R14, c[0x0][0x380] ;  /* 0x0000e000ff0e7b82 */ /* 0x000e220000000a00 */
[C---:B------:R-:W-:Y:S02]  /*0770*/  LEA R2, R9.reuse, R0, 0x1 ;  /* 0x0000000009027211 */ /* 0x040fe400078e08ff */
[----:B------:R-:W-:-:S03]  /*0780*/  LEA R5, R9, R8, 0x1 ;  /* 0x0000000809057211 */ /* 0x000fc600078e08ff */
[----:B------:R-:W-:Y:S02]  /*0790*/  IMAD R21, R2, R3, R6 ;  /* 0x0000000302157224 */ /* 0x000fe400078e0206 */
[----:B------:R-:W1:Y:S01]  /*07a0*/  LDC.64 R16, c[0x0][0x388] ;  /* 0x0000e200ff107b82 */ /* 0x000e620000000a00 */
[----:B0-----:R-:W-:-:S06]  /*07b0*/  IMAD.WIDE.U32 R22, R5, 0x4, R14 ;  /* 0x0000000405167825 */ /* 0x001fcc00078e000e */
[----:B------:R-:W2:Y:S01]  /*07c0*/  LDG.E R22, desc[UR8][R22.64] ;  /* 0x0000000816167981 */ /* 0x000ea2000c1e1900 */
[----:B-1----:R-:W-:-:S06]  /*07d0*/  IMAD.WIDE.U32 R20, R21, 0x4, R16 ;  /* 0x0000000415147825 */ /* 0x002fcc00078e0010 */
[----:B------:R-:W3:Y:S01]  /*07e0*/  LDG.E R20, desc[UR8][R20.64] ;  /* 0x0000000814147981 */ /* 0x000ee2000c1e1900 */
[----:B------:R-:W-:Y:S01]  /*07f0*/  VIADD R2, R2, 0x2 ;  /* 0x0000000202027836 */ /* 0x000fe20000000000 */
[----:B------:R-:W-:-:S03]  /*0800*/  IADD3 R5, PT, PT, R5, 0x2, RZ ;  /* 0x0000000205057810 */ /* 0x000fc60007ffe0ff */
[----:B------:R-:W-:Y:S02]  /*0810*/  IMAD R25, R2, R3, R6 ;  /* 0x0000000302197224 */ /* 0x000fe400078e0206 */
[----:B------:R-:W-:-:S04]  /*0820*/  IMAD.WIDE.U32 R14, R5, 0x4, R14 ;  /* 0x00000004050e7825 */ /* 0x000fc800078e000e */
[----:B------:R-:W-:Y:S01]  /*0830*/  IMAD.WIDE.U32 R24, R25, 0x4, R16 ;  /* 0x0000000419187825 */ /* 0x000fe200078e0010 */
[----:B--2---:R-:W-:Y:S04]  /*0840*/  STS [R11], R22 ;  /* 0x000000160b007388 */ /* 0x004fe80000000800 */
[----:B---3--:R-:W-:Y:S01]  /*0850*/  STS [R13], R20 ;  /* 0x000000140d007388 */ /* 0x008fe20000000800 */
[----:B------:R-:W-:Y:S06]  /*0860*/  BAR.SYNC.DEFER_BLOCKING 0x0 ;  /* 0x0000000000007b1d */ /* 0x000fec0000010000 */
[----:B------:R-:W-:Y:S04]  /*0870*/  LDS R2, [R10] ;  /* 0x000000000a027984 */ /* 0x000fe80000000800 */
[----:B------:R-:W-:Y:S04]  /*0880*/  LDS R5, [R18] ;  /* 0x0000000012057984 */ /* 0x000fe80000000800 */
[----:B------:R-:W0:Y:S01]  /*0890*/  LDS.64 R16, [R12] ;  /* 0x000000000c107984 */ /* 0x000e220000000a00 */
[----:B------:R-:W-:Y:S06]  /*08a0*/  BAR.SYNC.DEFER_BLOCKING 0x0 ;  /* 0x0000000000007b1d */ /* 0x000fec0000010000 */
[----:B------:R-:W2:Y:S04]  /*08b0*/  LDG.E R14, desc[UR8][R14.64] ;  /* 0x000000080e0e7981 */ /* 0x000ea8000c1e1900 */
[----:B------:R-:W3:Y:S01]  /*08c0*/  LDG.E R24, desc[UR8][R24.64] ;  /* 0x0000000818187981 */ /* 0x000ee2000c1e1900 */
[----:B0-----:R-:W-:-:S04]  /*08d0*/  FFMA R2, R16, R2, R29 ;  /* 0x0000000210027223 */ /* 0x001fc8000000001d */
[----:B------:R-:W-:Y:S01]  /*08e0*/  FFMA R5, R5, R17, R2 ;  /* 0x0000001105057223 */ /* 0x000fe20000000002 */
[----:B------:R-:W-:-:S04]  /*08f0*/  LEA R9, R9, -R9, 0x1 ;  /* 0x8000000909097211 */ /* 0x000fc800078e08ff */
[----:B------:R-:W-:Y:S01]  /*0900*/  IADD3 R9, PT, PT, R9, 0x2, RZ ;  /* 0x0000000209097810 */ /* 0x000fe20007ffe0ff */
        /* <DEDUP_REMOVED lines=9> */
.L_x_3:
[----:B------:R-:W-:Y:S05]  /*09a0*/  @P1 BRA `(.L_x_0) ;  /* 0x0000000000481947 */ /* 0x000fea0003800000 */
        /* <DEDUP_REMOVED lines=8> */
[----:B------:R-:W3:Y:S04]  /*0a30*/  LDG.E R14, desc[UR8][R14.64] ;  /* 0x000000080e0e7981 */ /* 0x000ee8000c1e1900 */
        /* <DEDUP_REMOVED lines=9> */
.L_x_0:
[----:B------:R-:W0:Y:S01]  /*0ad0*/  LDC.64 R8, c[0x0][0x390] ;  /* 0x0000e400ff087b82 */ /* 0x000e220000000a00 */
[----:B------:R-:W-:-:S04]  /*0ae0*/  IMAD R3, R4, R3, R6 ;  /* 0x0000000304037224 */ /* 0x000fc800078e0206 */
[----:B0-----:R-:W-:-:S05]  /*0af0*/  IMAD.WIDE R2, R3, 0x4, R8 ;  /* 0x0000000403027825 */ /* 0x001fca00078e0208 */
[----:B------:R-:W-:Y:S01]  /*0b00*/  STG.E desc[UR8][R2.64], R29 ;  /* 0x0000001d02007986 */ /* 0x000fe2000c101908 */
[----:B------:R-:W-:Y:S05]  /*0b10*/  EXIT ;  /* 0x000000000000794d */ /* 0x000fea0003800000 */
.L_x_4:
[----:B------:R-:W-:-:S00]  /*0b20*/  BRA `(.L_x_4) ;  /* 0xfffffffc00fc7947 */ /* 0x000fc0000383ffff */
[----:B------:R-:W-:-:S00]  /*0b30*/  NOP ;  /* 0x0000000000007918 */ /* 0x000fc00000000000 */
        /* <DEDUP_REMOVED lines=12> */
.L_x_5:


//--------------------- .nv.shared._Z20matrixMultiplicationPfS_S_i --------------------------
	.section	.nv.shared._Z20matrixMultiplicationPfS_S_i,"aw",@nobits
	.sectionflags	@""
	.align	4
.nv.shared._Z20matrixMultiplicationPfS_S_i:
	.zero		1056


//--------------------- .nv.shared.reserved.0     --------------------------
	.section	.nv.shared.reserved.0,"aw",@nobits
	.weak		__nv_reservedSMEM_offset_0_alias
	.size		__nv_reservedSMEM_offset_0_alias, 0, 64
	.other		__nv_reservedSMEM_offset_0_alias,@"STO_CUDA_RESERVED_SHARED STV_DEFAULT"
__nv_reservedSMEM_offset_0_alias:
	.zero		0
	.zero		64


//--------------------- .nv.constant0._Z20matrixMultiplicationPfS_S_i --------------------------
	.section	.nv.constant0._Z20matrixMultiplicationPfS_S_i,"a",@progbits
	.sectionflags	@""
	.align	4
.nv.constant0._Z20matrixMultiplicationPfS_S_i:
	.zero		924


//--------------------- SYMBOLS --------------------------

	.type		.nv.reservedSmem.offset0,@object
	.size		.nv.reservedSmem.offset0,0x4
	.type		.nv.reservedSmem.cap,@object
	.size		.nv.reservedSmem.cap,0x4
